//
// Generated by NVIDIA NVVM Compiler
//
// Compiler Build ID: CL-36424714
// Cuda compilation tools, release 13.0, V13.0.88
// Based on NVVM 20.0.0
//

.version 9.0
.target sm_100
.address_size 64

	// .globl	_Z9vectorSumPfS_i
// _ZZ9vectorSumPfS_iE11shared_data has been demoted

.visible .entry _Z9vectorSumPfS_i(
	.param .u64 .ptr .align 1 _Z9vectorSumPfS_i_param_0,
	.param .u64 .ptr .align 1 _Z9vectorSumPfS_i_param_1,
	.param .u32 _Z9vectorSumPfS_i_param_2
)
{
	.reg .pred 	%p<6>;
	.reg .b32 	%r<15>;
	.reg .b32 	%f<6>;
	.reg .b64 	%rd<9>;
	// demoted variable
	.shared .align 4 .b8 _ZZ9vectorSumPfS_iE11shared_data[1024];
	ld.param.u64 	%rd1, [_Z9vectorSumPfS_i_param_0];
	ld.param.u64 	%rd2, [_Z9vectorSumPfS_i_param_1];
	ld.param.u32 	%r8, [_Z9vectorSumPfS_i_param_2];
	mov.u32 	%r1, %tid.x;
	mov.u32 	%r2, %ctaid.x;
	mov.u32 	%r14, %ntid.x;
	mad.lo.s32 	%r4, %r2, %r14, %r1;
	setp.ge.s32 	%p1, %r4, %r8;
	shl.b32 	%r9, %r1, 2;
	mov.u32 	%r10, _ZZ9vectorSumPfS_iE11shared_data;
	add.s32 	%r5, %r10, %r9;
	@%p1 bra 	$L__BB0_2;
	cvta.to.global.u64 	%rd3, %rd1;
	mul.wide.s32 	%rd4, %r4, 4;
	add.s64 	%rd5, %rd3, %rd4;
	ld.global.f32 	%f1, [%rd5];
	st.shared.f32 	[%r5], %f1;
	bra.uni 	$L__BB0_3;
$L__BB0_2:
	mov.b32 	%r11, 0;
	st.shared.u32 	[%r5], %r11;
$L__BB0_3:
	bar.sync 	0;
	setp.lt.u32 	%p2, %r14, 2;
	@%p2 bra 	$L__BB0_7;
$L__BB0_4:
	shr.u32 	%r7, %r14, 1;
	setp.ge.u32 	%p3, %r1, %r7;
	@%p3 bra 	$L__BB0_6;
	shl.b32 	%r12, %r7, 2;
	add.s32 	%r13, %r5, %r12;
	ld.shared.f32 	%f2, [%r13];
	ld.shared.f32 	%f3, [%r5];
	add.f32 	%f4, %f2, %f3;
	st.shared.f32 	[%r5], %f4;
$L__BB0_6:
	bar.sync 	0;
	setp.gt.u32 	%p4, %r14, 3;
	mov.u32 	%r14, %r7;
	@%p4 bra 	$L__BB0_4;
$L__BB0_7:
	setp.ne.s32 	%p5, %r1, 0;
	@%p5 bra 	$L__BB0_9;
	ld.shared.f32 	%f5, [_ZZ9vectorSumPfS_iE11shared_data];
	cvta.to.global.u64 	%rd6, %rd2;
	mul.wide.u32 	%rd7, %r2, 4;
	add.s64 	%rd8, %rd6, %rd7;
	st.global.f32 	[%rd8], %f5;
$L__BB0_9:
	ret;

}


// ===== COMPILED SASS (sm_100) =====

	.target	sm_100

	.elftype	@"ET_EXEC"


//--------------------- .note.nv.tkinfo           --------------------------
	.section	.note.nv.tkinfo,"",@"SHT_NOTE"
	.sectionflags	@"SHF_NOTE_NV_TKINFO"
	.tkinfo
        /*0018*/ 	.word	0x00000002
        /*0030*/ 	.string	""
        /*0030*/ 	.string	"ptxas"
        /*0030*/ 	.string	"Cuda compilation tools, release 13.0, V13.0.88"
        /*0030*/ 	.string	"Build cuda_13.0.r13.0/compiler.36424714_0"
        /*0030*/ 	.string	"-arch sm_100 -m 64 "



//--------------------- .note.nv.cuinfo           --------------------------
	.section	.note.nv.cuinfo,"",@"SHT_NOTE"
	.sectionflags	@"SHF_NOTE_NV_CUINFO"
        /*0018*/ 	.short	0x0002
        /*001a*/ 	.short	0x0064
        /*001c*/ 	.short	0x0082
	.zero		2


//--------------------- .nv.info                  --------------------------
	.section	.nv.info,"",@"SHT_CUDA_INFO"
	.align	4


	//----- nvinfo : EIATTR_REGCOUNT
	.align		4
        /*0000*/ 	.byte	0x04, 0x2f
        /*0002*/ 	.short	(.L_1 - .L_0)
	.align		4
.L_0:
        /*0004*/ 	.word	index@(_Z9vectorSumPfS_i)
        /*0008*/ 	.word	0x0000000a


	//----- nvinfo : EIATTR_FRAME_SIZE
	.align		4
.L_1:
        /*000c*/ 	.byte	0x04, 0x11
        /*000e*/ 	.short	(.L_3 - .L_2)
	.align		4
.L_2:
        /*0010*/ 	.word	index@(_Z9vectorSumPfS_i)
        /*0014*/ 	.word	0x00000000


	//----- nvinfo : EIATTR_MIN_STACK_SIZE
	.align		4
.L_3:
        /*0018*/ 	.byte	0x04, 0x12
        /*001a*/ 	.short	(.L_5 - .L_4)
	.align		4
.L_4:
        /*001c*/ 	.word	index@(_Z9vectorSumPfS_i)
        /*0020*/ 	.word	0x00000000
.L_5:


//--------------------- .nv.compat                --------------------------
	.section	.nv.compat,"",@"SHT_CUDA_COMPAT_INFO"
	.align	4
        /*0000*/ 	.byte	0x02, 0x09, 0x00, 0x00, 0x02, 0x02, 0x01, 0x00, 0x02, 0x05, 0x05, 0x00, 0x03, 0x07, 0x01, 0x01
        /*0010*/ 	.byte	0x02, 0x03, 0x00, 0x00, 0x02, 0x06, 0x01, 0x00, 0x04, 0x0b, 0x08, 0x00, 0x09, 0x00, 0x00, 0x00
        /*0020*/ 	.byte	0x00, 0x00, 0x00, 0x00


//--------------------- .nv.info._Z9vectorSumPfS_i --------------------------
	.section	.nv.info._Z9vectorSumPfS_i,"",@"SHT_CUDA_INFO"
	.sectionflags	@""
	.align	4


	//----- nvinfo : EIATTR_CUDA_API_VERSION
	.align		4
        /*0000*/ 	.byte	0x04, 0x37
        /*0002*/ 	.short	(.L_7 - .L_6)
.L_6:
        /*0004*/ 	.word	0x00000082


	//----- nvinfo : EIATTR_KPARAM_INFO
	.align		4
.L_7:
        /*0008*/ 	.byte	0x04, 0x17
        /*000a*/ 	.short	(.L_9 - .L_8)
.L_8:
        /*000c*/ 	.word	0x00000000
        /*0010*/ 	.short	0x0002
        /*0012*/ 	.short	0x0010
        /*0014*/ 	.byte	0x00, 0xf0, 0x11, 0x00


	//----- nvinfo : EIATTR_KPARAM_INFO
	.align		4
.L_9:
        /*0018*/ 	.byte	0x04, 0x17
        /*001a*/ 	.short	(.L_11 - .L_10)
.L_10:
        /*001c*/ 	.word	0x00000000
        /*0020*/ 	.short	0x0001
        /*0022*/ 	.short	0x0008
        /*0024*/ 	.byte	0x00, 0xf5, 0x21, 0x00


	//----- nvinfo : EIATTR_KPARAM_INFO
	.align		4
.L_11:
        /*0028*/ 	.byte	0x04, 0x17
        /*002a*/ 	.short	(.L_13 - .L_12)
.L_12:
        /*002c*/ 	.word	0x00000000
        /*0030*/ 	.short	0x0000
        /*0032*/ 	.short	0x0000
        /*0034*/ 	.byte	0x00, 0xf5, 0x21, 0x00


	//----- nvinfo : EIATTR_SPARSE_MMA_MASK
	.align		4
.L_13:
        /*0038*/ 	.byte	0x03, 0x50
        /*003a*/ 	.short	0x0000


	//----- nvinfo : EIATTR_MAXREG_COUNT
	.align		4
        /*003c*/ 	.byte	0x03, 0x1b
        /*003e*/ 	.short	0x00ff


	//----- nvinfo : EIATTR_NUM_BARRIERS
	.align		4
        /*0040*/ 	.byte	0x02, 0x4c
        /*0042*/ 	.byte	0x01
	.zero		1


	//----- nvinfo : EIATTR_MERCURY_ISA_VERSION
	.align		4
        /*0044*/ 	.byte	0x03, 0x5f
        /*0046*/ 	.short	0x0101


	//----- nvinfo : EIATTR_VRC_CTA_INIT_COUNT
	.align		4
        /*0048*/ 	.byte	0x02, 0x4a
	.zero		1
	.zero		1


	//----- nvinfo : EIATTR_EXIT_INSTR_OFFSETS
	.align		4
        /*004c*/ 	.byte	0x04, 0x1c
        /*004e*/ 	.short	(.L_15 - .L_14)


	//   ....[0]....
.L_14:
        /*0050*/ 	.word	0x00000210


	//   ....[1]....
        /*0054*/ 	.word	0x00000290


	//----- nvinfo : EIATTR_CBANK_PARAM_SIZE
	.align		4
.L_15:
        /*0058*/ 	.byte	0x03, 0x19
        /*005a*/ 	.short	0x0014


	//----- nvinfo : EIATTR_PARAM_CBANK
	.align		4
        /*005c*/ 	.byte	0x04, 0x0a
        /*005e*/ 	.short	(.L_17 - .L_16)
	.align		4
.L_16:
        /*0060*/ 	.word	index@(.nv.constant0._Z9vectorSumPfS_i)
        /*0064*/ 	.short	0x0380
        /*0066*/ 	.short	0x0014


	//----- nvinfo : EIATTR_SW_WAR
	.align		4
.L_17:
        /*0068*/ 	.byte	0x04, 0x36
        /*006a*/ 	.short	(.L_19 - .L_18)
.L_18:
        /*006c*/ 	.word	0x00000008
.L_19:


//--------------------- .nv.callgraph             --------------------------
	.section	.nv.callgraph,"",@"SHT_CUDA_CALLGRAPH"
	.align	4
	.sectionentsize	8
	.align		4
        /*0000*/ 	.word	0x00000000
	.align		4
        /*0004*/ 	.word	0xffffffff
	.align		4
        /*0008*/ 	.word	0x00000000
	.align		4
        /*000c*/ 	.word	0xfffffffe
	.align		4
        /*0010*/ 	.word	0x00000000
	.align		4
        /*0014*/ 	.word	0xfffffffd
	.align		4
        /*0018*/ 	.word	0x00000000
	.align		4
        /*001c*/ 	.word	0xfffffffc


//--------------------- .text._Z9vectorSumPfS_i   --------------------------
	.section	.text._Z9vectorSumPfS_i,"ax",@progbits
	.align	128
        .global         _Z9vectorSumPfS_i
        .type           _Z9vectorSumPfS_i,@function
        .size           _Z9vectorSumPfS_i,(.L_x_3 - _Z9vectorSumPfS_i)
        .other          _Z9vectorSumPfS_i,@"STO_CUDA_ENTRY STV_DEFAULT"
_Z9vectorSumPfS_i:
.text._Z9vectorSumPfS_i:
[----:B------:R-:W-:Y:S01]  /*0000*/  LDC R1, c[0x0][0x37c] ;  /* 0x0000df00ff017b82 */ /* 0x000fe20000000800 */
[----:B------:R-:W0:Y:S01]  /*0010*/  S2R R6, SR_TID.X ;  /* 0x0000000000067919 */ /* 0x000e220000002100 */
[----:B------:R-:W0:Y:S01]  /*0020*/  LDCU UR8, c[0x0][0x360] ;  /* 0x00006c00ff0877ac */ /* 0x000e220008000800 */
[----:B------:R-:W0:Y:S01]  /*0030*/  S2R R7, SR_CTAID.X ;  /* 0x0000000000077919 */ /* 0x000e220000002500 */
[----:B------:R-:W1:Y:S01]  /*0040*/  LDCU UR4, c[0x0][0x390] ;  /* 0x00007200ff0477ac */ /* 0x000e620008000800 */
[----:B------:R-:W2:Y:S01]  /*0050*/  LDCU.64 UR6, c[0x0][0x358] ;  /* 0x00006b00ff0677ac */ /* 0x000ea20008000a00 */
[----:B0-----:R-:W-:-:S05]  /*0060*/  IMAD R5, R7, UR8, R6 ;  /* 0x0000000807057c24 */ /* 0x001fca000f8e0206 */
[----:B-1----:R-:W-:-:S13]  /*0070*/  ISETP.GE.AND P1, PT, R5, UR4, PT ;  /* 0x0000000405007c0c */ /* 0x002fda000bf26270 */
[----:B------:R-:W0:Y:S02]  /*0080*/  @!P1 LDC.64 R2, c[0x0][0x380] ;  /* 0x0000e000ff029b82 */ /* 0x000e240000000a00 */
[----:B0-----:R-:W-:-:S06]  /*0090*/  @!P1 IMAD.WIDE R2, R5, 0x4, R2 ;  /* 0x0000000405029825 */ /* 0x001fcc00078e0202 */
[----:B--2---:R-:W2:Y:S01]  /*00a0*/  @!P1 LDG.E R3, desc[UR6][R2.64] ;  /* 0x0000000602039981 */ /* 0x004ea2000c1e1900 */
[----:B------:R-:W0:Y:S01]  /*00b0*/  S2UR UR5, SR_CgaCtaId ;  /* 0x00000000000579c3 */ /* 0x000e220000008800 */
[----:B------:R-:W-:Y:S01]  /*00c0*/  IMAD.U32 R4, RZ, RZ, UR8 ;  /* 0x00000008ff047e24 */ /* 0x000fe2000f8e00ff */
[----:B------:R-:W-:Y:S01]  /*00d0*/  UMOV UR4, 0x400 ;  /* 0x0000040000047882 */ /* 0x000fe20000000000 */
[----:B------:R-:W-:-:S03]  /*00e0*/  ISETP.NE.AND P0, PT, R6, RZ, PT ;  /* 0x000000ff0600720c */ /* 0x000fc60003f05270 */
[----:B------:R-:W-:Y:S01]  /*00f0*/  ISETP.GE.U32.AND P2, PT, R4, 0x2, PT ;  /* 0x000000020400780c */ /* 0x000fe20003f46070 */
[----:B0-----:R-:W-:-:S06]  /*0100*/  ULEA UR4, UR5, UR4, 0x18 ;  /* 0x0000000405047291 */ /* 0x001fcc000f8ec0ff */
[----:B------:R-:W-:-:S05]  /*0110*/  LEA R0, R6, UR4, 0x2 ;  /* 0x0000000406007c11 */ /* 0x000fca000f8e10ff */
[----:B--2---:R0:W-:Y:S04]  /*0120*/  @!P1 STS [R0], R3 ;  /* 0x0000000300009388 */ /* 0x0041e80000000800 */
[----:B------:R0:W-:Y:S01]  /*0130*/  @P1 STS [R0], RZ ;  /* 0x000000ff00001388 */ /* 0x0001e20000000800 */
[----:B------:R-:W-:Y:S06]  /*0140*/  BAR.SYNC.DEFER_BLOCKING 0x0 ;  /* 0x0000000000007b1d */ /* 0x000fec0000010000 */
[----:B------:R-:W-:Y:S05]  /*0150*/  @!P2 BRA `(.L_x_0) ;  /* 0x00000000002ca947 */ /* 0x000fea0003800000 */
.L_x_1:
[----:B------:R-:W-:-:S04]  /*0160*/  SHF.R.U32.HI R5, RZ, 0x1, R4 ;  /* 0x00000001ff057819 */ /* 0x000fc80000011604 */
[----:B------:R-:W-:-:S13]  /*0170*/  ISETP.GE.U32.AND P1, PT, R6, R5, PT ;  /* 0x000000050600720c */ /* 0x000fda0003f26070 */
[----:B------:R-:W-:Y:S01]  /*0180*/  @!P1 IMAD R2, R5, 0x4, R0 ;  /* 0x0000000405029824 */ /* 0x000fe200078e0200 */
[----:B0-----:R-:W-:Y:S05]  /*0190*/  @!P1 LDS R3, [R0] ;  /* 0x0000000000039984 */ /* 0x001fea0000000800 */
[----:B------:R-:W0:Y:S02]  /*01a0*/  @!P1 LDS R2, [R2] ;  /* 0x0000000002029984 */ /* 0x000e240000000800 */
[----:B0-----:R-:W-:-:S05]  /*01b0*/  @!P1 FADD R3, R2, R3 ;  /* 0x0000000302039221 */ /* 0x001fca0000000000 */
[----:B------:R1:W-:Y:S01]  /*01c0*/  @!P1 STS [R0], R3 ;  /* 0x0000000300009388 */ /* 0x0003e20000000800 */
[----:B------:R-:W-:Y:S01]  /*01d0*/  BAR.SYNC.DEFER_BLOCKING 0x0 ;  /* 0x0000000000007b1d */ /* 0x000fe20000010000 */
[----:B------:R-:W-:Y:S01]  /*01e0*/  ISETP.GT.U32.AND P1, PT, R4, 0x3, PT ;  /* 0x000000030400780c */ /* 0x000fe20003f24070 */
[----:B------:R-:W-:-:S12]  /*01f0*/  IMAD.MOV.U32 R4, RZ, RZ, R5 ;  /* 0x000000ffff047224 */ /* 0x000fd800078e0005 */
[----:B-1----:R-:W-:Y:S05]  /*0200*/  @P1 BRA `(.L_x_1) ;  /* 0xfffffffc00d41947 */ /* 0x002fea000383ffff */
.L_x_0:
[----:B------:R-:W-:Y:S05]  /*0210*/  @P0 EXIT ;  /* 0x000000000000094d */ /* 0x000fea0003800000 */
[----:B------:R-:W1:Y:S01]  /*0220*/  S2UR UR5, SR_CgaCtaId ;  /* 0x00000000000579c3 */ /* 0x000e620000008800 */
[----:B------:R-:W-:-:S07]  /*0230*/  UMOV UR4, 0x400 ;  /* 0x0000040000047882 */ /* 0x000fce0000000000 */
[----:B0-----:R-:W0:Y:S01]  /*0240*/  LDC.64 R2, c[0x0][0x388] ;  /* 0x0000e200ff027b82 */ /* 0x001e220000000a00 */
[----:B-1----:R-:W-:Y:S01]  /*0250*/  ULEA UR4, UR5, UR4, 0x18 ;  /* 0x0000000405047291 */ /* 0x002fe2000f8ec0ff */
[----:B0-----:R-:W-:-:S08]  /*0260*/  IMAD.WIDE.U32 R2, R7, 0x4, R2 ;  /* 0x0000000407027825 */ /* 0x001fd000078e0002 */
[----:B------:R-:W0:Y:S04]  /*0270*/  LDS R5, [UR4] ;  /* 0x00000004ff057984 */ /* 0x000e280008000800 */
[----:B0-----:R-:W-:Y:S01]  /*0280*/  STG.E desc[UR6][R2.64], R5 ;  /* 0x0000000502007986 */ /* 0x001fe2000c101906 */
[----:B------:R-:W-:Y:S05]  /*0290*/  EXIT ;  /* 0x000000000000794d */ /* 0x000fea0003800000 */
.L_x_2:
[----:B------:R-:W-:-:S00]  /*02a0*/  BRA `(.L_x_2) ;  /* 0xfffffffc00fc7947 */ /* 0x000fc0000383ffff */
[----:B------:R-:W-:-:S00]  /*02b0*/  NOP ;  /* 0x0000000000007918 */ /* 0x000fc00000000000 */
        /* <DEDUP_REMOVED lines=12> */
.L_x_3:


//--------------------- .nv.shared._Z9vectorSumPfS_i --------------------------
	.section	.nv.shared._Z9vectorSumPfS_i,"aw",@nobits
	.sectionflags	@""
	.align	4
.nv.shared._Z9vectorSumPfS_i:
	.zero		2048


//--------------------- .nv.shared.reserved.0     --------------------------
	.section	.nv.shared.reserved.0,"aw",@nobits
	.weak		__nv_reservedSMEM_offset_0_alias
	.size		__nv_reservedSMEM_offset_0_alias, 0, 64
	.other		__nv_reservedSMEM_offset_0_alias,@"STO_CUDA_RESERVED_SHARED STV_DEFAULT"
__nv_reservedSMEM_offset_0_alias:
	.zero		0
	.zero		64


//--------------------- .nv.constant0._Z9vectorSumPfS_i --------------------------
	.section	.nv.constant0._Z9vectorSumPfS_i,"a",@progbits
	.sectionflags	@""
	.align	4
.nv.constant0._Z9vectorSumPfS_i:
	.zero		916


//--------------------- SYMBOLS --------------------------

	.type		.nv.reservedSmem.offset0,@object
	.size		.nv.reservedSmem.offset0,0x4
	.type		.nv.reservedSmem.cap,@object
	.size		.nv.reservedSmem.cap,0x4
